	.headerflags	@"EF_CUDA_TEXMODE_UNIFIED EF_CUDA_64BIT_ADDRESS EF_CUDA_ACCELERATORS EF_CUDA_SM90 EF_CUDA_VIRTUAL_SM(EF_CUDA_SM90)"
	.elftype	@"ET_EXEC"


//--------------------- .nv.info                  --------------------------
	.section	.nv.info,"",@"SHT_CUDA_INFO"
	.align	4


	//----- nvinfo : EIATTR_REGCOUNT
	.align		4
        /*0000*/ 	.byte	0x04, 0x2f
        /*0002*/ 	.short	(.L_1 - .L_0)
	.align		4
.L_0:
        /*0004*/ 	.word	index@(triton_per_fused_convolution_mean_relu_28)
        /*0008*/ 	.word	0x00000012


	//----- nvinfo : EIATTR_MIN_STACK_SIZE
	.align		4
.L_1:
        /*000c*/ 	.byte	0x04, 0x12
        /*000e*/ 	.short	(.L_3 - .L_2)
	.align		4
.L_2:
        /*0010*/ 	.word	index@(triton_per_fused_convolution_mean_relu_28)
        /*0014*/ 	.word	0x00000000


	//----- nvinfo : EIATTR_FRAME_SIZE
	.align		4
.L_3:
        /*0018*/ 	.byte	0x04, 0x11
        /*001a*/ 	.short	(.L_5 - .L_4)
	.align		4
.L_4:
        /*001c*/ 	.word	index@(triton_per_fused_convolution_mean_relu_28)
        /*0020*/ 	.word	0x00000000


	//----- nvinfo : EIATTR_MIN_STACK_SIZE
	.align		4
.L_5:
        /*0024*/ 	.byte	0x04, 0x12
        /*0026*/ 	.short	(.L_7 - .L_6)
	.align		4
.L_6:
        /*0028*/ 	.word	index@(triton_per_fused_convolution_mean_relu_28)
        /*002c*/ 	.word	0x00000000
.L_7:


//--------------------- .nv.info.triton_per_fused_convolution_mean_relu_28 --------------------------
	.section	.nv.info.triton_per_fused_convolution_mean_relu_28,"",@"SHT_CUDA_INFO"
	.sectionflags	@""
	.align	4


	//----- nvinfo : EIATTR_CUDA_API_VERSION
	.align		4
        /*0000*/ 	.byte	0x04, 0x37
        /*0002*/ 	.short	(.L_9 - .L_8)
.L_8:
        /*0004*/ 	.word	0x0000007c


	//----- nvinfo : EIATTR_KPARAM_INFO
	.align		4
.L_9:
        /*0008*/ 	.byte	0x04, 0x17
        /*000a*/ 	.short	(.L_11 - .L_10)
.L_10:
        /*000c*/ 	.word	0x00000000
        /*0010*/ 	.short	0x0004
        /*0012*/ 	.short	0x001c
        /*0014*/ 	.byte	0x00, 0xf0, 0x11, 0x00


	//----- nvinfo : EIATTR_KPARAM_INFO
	.align		4
.L_11:
        /*0018*/ 	.byte	0x04, 0x17
        /*001a*/ 	.short	(.L_13 - .L_12)
.L_12:
        /*001c*/ 	.word	0x00000000
        /*0020*/ 	.short	0x0003
        /*0022*/ 	.short	0x0018
        /*0024*/ 	.byte	0x00, 0xf0, 0x11, 0x00


	//----- nvinfo : EIATTR_KPARAM_INFO
	.align		4
.L_13:
        /*0028*/ 	.byte	0x04, 0x17
        /*002a*/ 	.short	(.L_15 - .L_14)
.L_14:
        /*002c*/ 	.word	0x00000000
        /*0030*/ 	.short	0x0002
        /*0032*/ 	.short	0x0010
        /*0034*/ 	.byte	0x00, 0xf4, 0x21, 0x00


	//----- nvinfo : EIATTR_KPARAM_INFO
	.align		4
.L_15:
        /*0038*/ 	.byte	0x04, 0x17
        /*003a*/ 	.short	(.L_17 - .L_16)
.L_16:
        /*003c*/ 	.word	0x00000000
        /*0040*/ 	.short	0x0001
        /*0042*/ 	.short	0x0008
        /*0044*/ 	.byte	0x00, 0xf4, 0x21, 0x00


	//----- nvinfo : EIATTR_KPARAM_INFO
	.align		4
.L_17:
        /*0048*/ 	.byte	0x04, 0x17
        /*004a*/ 	.short	(.L_19 - .L_18)
.L_18:
        /*004c*/ 	.word	0x00000000
        /*0050*/ 	.short	0x0000
        /*0052*/ 	.short	0x0000
        /*0054*/ 	.byte	0x00, 0xf4, 0x21, 0x00


	//----- nvinfo : EIATTR_SPARSE_MMA_MASK
	.align		4
.L_19:
        /*0058*/ 	.byte	0x03, 0x50
        /*005a*/ 	.short	0x0000


	//----- nvinfo : EIATTR_MAXREG_COUNT
	.align		4
        /*005c*/ 	.byte	0x03, 0x1b
        /*005e*/ 	.short	0x00ff


	//----- nvinfo : EIATTR_COOP_GROUP_MASK_REGIDS
	.align		4
        /*0060*/ 	.byte	0x04, 0x29
        /*0062*/ 	.short	(.L_21 - .L_20)


	//   ....[0]....
.L_20:
        /*0064*/ 	.word	0xffffffff


	//   ....[1]....
        /*0068*/ 	.word	0xffffffff


	//   ....[2]....
        /*006c*/ 	.word	0xffffffff


	//   ....[3]....
        /*0070*/ 	.word	0xffffffff


	//   ....[4]....
        /*0074*/ 	.word	0xffffffff


	//   ....[5]....
        /*0078*/ 	.word	0xffffffff


	//   ....[6]....
        /*007c*/ 	.word	0xffffffff


	//----- nvinfo : EIATTR_COOP_GROUP_INSTR_OFFSETS
	.align		4
.L_21:
        /*0080*/ 	.byte	0x04, 0x28
        /*0082*/ 	.short	(.L_23 - .L_22)


	//   ....[0]....
.L_22:
        /*0084*/ 	.word	0x00000270


	//   ....[1]....
        /*0088*/ 	.word	0x00000280


	//   ....[2]....
        /*008c*/ 	.word	0x000002b0


	//   ....[3]....
        /*0090*/ 	.word	0x000002c0


	//   ....[4]....
        /*0094*/ 	.word	0x00000300


	//   ....[5]....
        /*0098*/ 	.word	0x00000310


	//   ....[6]....
        /*009c*/ 	.word	0x00000420


	//----- nvinfo : EIATTR_EXIT_INSTR_OFFSETS
	.align		4
.L_23:
        /*00a0*/ 	.byte	0x04, 0x1c
        /*00a2*/ 	.short	(.L_25 - .L_24)


	//   ....[0]....
.L_24:
        /*00a4*/ 	.word	0x00000580


	//   ....[1]....
        /*00a8*/ 	.word	0x000005b0


	//----- nvinfo : EIATTR_REQNTID
	.align		4
.L_25:
        /*00ac*/ 	.byte	0x04, 0x10
        /*00ae*/ 	.short	(.L_27 - .L_26)
.L_26:
        /*00b0*/ 	.word	0x00000040
        /*00b4*/ 	.word	0x00000001
        /*00b8*/ 	.word	0x00000001


	//----- nvinfo : EIATTR_CBANK_PARAM_SIZE
	.align		4
.L_27:
        /*00bc*/ 	.byte	0x03, 0x19
        /*00be*/ 	.short	0x0020


	//----- nvinfo : EIATTR_PARAM_CBANK
	.align		4
        /*00c0*/ 	.byte	0x04, 0x0a
        /*00c2*/ 	.short	(.L_29 - .L_28)
	.align		4
.L_28:
        /*00c4*/ 	.word	index@(.nv.constant0.triton_per_fused_convolution_mean_relu_28)
        /*00c8*/ 	.short	0x0210
        /*00ca*/ 	.short	0x0020


	//----- nvinfo : EIATTR_SW_WAR
	.align		4
.L_29:
        /*00cc*/ 	.byte	0x04, 0x36
        /*00ce*/ 	.short	(.L_31 - .L_30)
.L_30:
        /*00d0*/ 	.word	0x00000008
.L_31:


//--------------------- .nv.callgraph             --------------------------
	.section	.nv.callgraph,"",@"SHT_CUDA_CALLGRAPH"
	.align	4
	.sectionentsize	8
	.align		4
        /*0000*/ 	.word	0x00000000
	.align		4
        /*0004*/ 	.word	0xffffffff
	.align		4
        /*0008*/ 	.word	0x00000000
	.align		4
        /*000c*/ 	.word	0xfffffffe
	.align		4
        /*0010*/ 	.word	0x00000000
	.align		4
        /*0014*/ 	.word	0xfffffffd
	.align		4
        /*0018*/ 	.word	0x00000000
	.align		4
        /*001c*/ 	.word	0xfffffffc


//--------------------- .text.triton_per_fused_convolution_mean_relu_28 --------------------------
	.section	.text.triton_per_fused_convolution_mean_relu_28,"ax",@progbits
	.sectionflags	@"SHF_BARRIERS=1"
	.align	128
        .global         triton_per_fused_convolution_mean_relu_28
        .type           triton_per_fused_convolution_mean_relu_28,@function
        .size           triton_per_fused_convolution_mean_relu_28,(.L_x_1 - triton_per_fused_convolution_mean_relu_28)
        .other          triton_per_fused_convolution_mean_relu_28,@"STO_CUDA_ENTRY STV_DEFAULT"
triton_per_fused_convolution_mean_relu_28:
.text.triton_per_fused_convolution_mean_relu_28:
[----:B------:R-:W0:Y:S02]  /*0000*/  LDC R1, c[0x0][0x28] ;  /* 0x00000a00ff017b82 */ /* 0x000e240000000800 */
[----:B------:R-:W1:Y:S01]  /*0010*/  S2R R0, SR_TID.X ;  /* 0x0000000000007919 */ /* 0x000e620000002100 */
[----:B------:R-:W2:Y:S01]  /*0020*/  LDC.64 R8, c[0x0][0x218] ;  /* 0x00008600ff087b82 */ /* 0x000ea20000000a00 */
[----:B------:R-:W-:Y:S01]  /*0030*/  ULDC.64 UR6, c[0x0][0x208] ;  /* 0x0000820000067ab9 */ /* 0x000fe20000000a00 */
[----:B------:R-:W3:Y:S06]  /*0040*/  S2R R5, SR_CTAID.X ;  /* 0x0000000000057919 */ /* 0x000eec0000002500 */
[----:B------:R-:W4:Y:S01]  /*0050*/  LDC.64 R2, c[0x0][0x220] ;  /* 0x00008800ff027b82 */ /* 0x000f220000000a00 */
[----:B-1----:R-:W-:-:S02]  /*0060*/  IMAD.SHL.U32 R4, R0, 0x2, RZ ;  /* 0x0000000200047824 */ /* 0x002fc400078e00ff */
[----:B---3--:R-:W-:-:S03]  /*0070*/  IMAD.SHL.U32 R5, R5, 0x8, RZ ;  /* 0x0000000805057824 */ /* 0x008fc600078e00ff */
[----:B------:R-:W-:-:S04]  /*0080*/  LOP3.LUT R4, R4, 0x6, RZ, 0xc0, !PT ;  /* 0x0000000604047812 */ /* 0x000fc800078ec0ff */
[----:B------:R-:W-:-:S04]  /*0090*/  LOP3.LUT R7, R5, R4, RZ, 0xfc, !PT ;  /* 0x0000000405077212 */ /* 0x000fc800078efcff */
[C---:B------:R-:W-:Y:S01]  /*00a0*/  ISETP.GE.AND P1, PT, R7.reuse, 0xfa0, PT ;  /* 0x00000fa00700780c */ /* 0x040fe20003f26270 */
[----:B------:R-:W-:-:S05]  /*00b0*/  IMAD.HI R10, R7, 0x10624dd3, RZ ;  /* 0x10624dd3070a7827 */ /* 0x000fca00078e02ff */
[----:B------:R-:W-:-:S04]  /*00c0*/  SHF.R.U32.HI R11, RZ, 0x1f, R10 ;  /* 0x0000001fff0b7819 */ /* 0x000fc8000001160a */
[----:B------:R-:W-:Y:S02]  /*00d0*/  LEA.HI.SX32 R12, R10, R11, 0x1a ;  /* 0x0000000b0a0c7211 */ /* 0x000fe400078fd2ff */
[----:B------:R-:W-:-:S03]  /*00e0*/  SHF.R.U32.HI R10, RZ, 0x2, R0 ;  /* 0x00000002ff0a7819 */ /* 0x000fc60000011600 */
[----:B------:R-:W-:Y:S01]  /*00f0*/  IMAD R11, R12, -0x3e8, R7 ;  /* 0xfffffc180c0b7824 */ /* 0x000fe200078e0207 */
[----:B------:R-:W-:-:S03]  /*0100*/  SGXT.U32 R10, R10, 0x4 ;  /* 0x000000040a0a781a */ /* 0x000fc60000000000 */
[----:B----4-:R-:W-:Y:S01]  /*0110*/  IMAD.WIDE R2, R11, 0x4, R2 ;  /* 0x000000040b027825 */ /* 0x010fe200078e0202 */
[----:B------:R-:W-:-:S03]  /*0120*/  ISETP.LT.U32.AND P0, PT, R10, 0x9, !P1 ;  /* 0x000000090a00780c */ /* 0x000fc60004f01070 */
[----:B------:R-:W-:Y:S01]  /*0130*/  IMAD R7, R10, 0x3e8, R11 ;  /* 0x000003e80a077824 */ /* 0x000fe200078e020b */
[----:B------:R-:W-:-:S03]  /*0140*/  CS2R R10, SRZ ;  /* 0x00000000000a7805 */ /* 0x000fc6000001ff00 */
[----:B------:R-:W-:Y:S01]  /*0150*/  IMAD R7, R12, 0x2328, R7 ;  /* 0x000023280c077824 */ /* 0x000fe200078e0207 */
[----:B------:R-:W-:Y:S02]  /*0160*/  CS2R R12, SRZ ;  /* 0x00000000000c7805 */ /* 0x000fe4000001ff00 */
[----:B------:R-:W3:Y:S01]  /*0170*/  @!P1 LDG.E.EL.64 R10, desc[UR6][R2.64] ;  /* 0x00000006020a9981 */ /* 0x000ee2000c2e1b00 */
[----:B--2---:R-:W-:-:S05]  /*0180*/  IMAD.WIDE R8, R7, 0x4, R8 ;  /* 0x0000000407087825 */ /* 0x004fca00078e0208 */
[----:B------:R-:W2:Y:S01]  /*0190*/  @P0 LDG.E.64 R12, desc[UR6][R8.64] ;  /* 0x00000006080c0981 */ /* 0x000ea2000c1e1b00 */
[----:B------:R-:W1:Y:S01]  /*01a0*/  S2UR UR5, SR_CgaCtaId ;  /* 0x00000000000579c3 */ /* 0x000e620000008800 */
[----:B------:R-:W-:Y:S02]  /*01b0*/  UMOV UR4, 0x400 ;  /* 0x0000040000047882 */ /* 0x000fe40000000000 */
[----:B-1----:R-:W-:Y:S01]  /*01c0*/  UPRMT UR4, UR5, 0x654, UR4 ;  /* 0x0000065405047896 */ /* 0x002fe20008000004 */
[----:B--2---:R-:W-:Y:S02]  /*01d0*/  SEL R15, R12, RZ, P0 ;  /* 0x000000ff0c0f7207 */ /* 0x004fe40000000000 */
[----:B------:R-:W-:Y:S02]  /*01e0*/  SEL R12, R13, RZ, P0 ;  /* 0x000000ff0d0c7207 */ /* 0x000fe40000000000 */
[C---:B---3--:R-:W-:Y:S01]  /*01f0*/  FSETP.GEU.AND P1, PT, R15.reuse, -R10, PT ;  /* 0x8000000a0f00720b */ /* 0x048fe20003f2e000 */
[----:B------:R-:W-:Y:S01]  /*0200*/  FADD R7, R15, R10 ;  /* 0x0000000a0f077221 */ /* 0x000fe20000000000 */
[C---:B------:R-:W-:Y:S01]  /*0210*/  FSETP.GEU.AND P2, PT, R12.reuse, -R11, PT ;  /* 0x8000000b0c00720b */ /* 0x040fe20003f4e000 */
[----:B------:R-:W-:-:S03]  /*0220*/  FADD R10, R12, R11 ;  /* 0x0000000b0c0a7221 */ /* 0x000fc60000000000 */
[----:B------:R-:W-:Y:S02]  /*0230*/  FSEL R7, R7, RZ, P1 ;  /* 0x000000ff07077208 */ /* 0x000fe40000800000 */
[----:B------:R-:W-:Y:S02]  /*0240*/  FSEL R10, R10, RZ, P2 ;  /* 0x000000ff0a0a7208 */ /* 0x000fe40001000000 */
[----:B------:R-:W-:Y:S02]  /*0250*/  FSEL R7, R7, RZ, P0 ;  /* 0x000000ff07077208 */ /* 0x000fe40000000000 */
[----:B------:R-:W-:-:S03]  /*0260*/  FSEL R10, R10, RZ, P0 ;  /* 0x000000ff0a0a7208 */ /* 0x000fc60000000000 */
[----:B------:R-:W1:Y:S04]  /*0270*/  SHFL.BFLY PT, R2, R7, 0x10, 0x1f ;  /* 0x0e001f0007027f89 */ /* 0x000e6800000e0000 */
[----:B------:R-:W2:Y:S01]  /*0280*/  SHFL.BFLY PT, R9, R10, 0x10, 0x1f ;  /* 0x0e001f000a097f89 */ /* 0x000ea200000e0000 */
[----:B-1----:R-:W-:Y:S01]  /*0290*/  FADD R3, R7, R2 ;  /* 0x0000000207037221 */ /* 0x002fe20000000000 */
[----:B--2---:R-:W-:-:S04]  /*02a0*/  FADD R11, R10, R9 ;  /* 0x000000090a0b7221 */ /* 0x004fc80000000000 */
[----:B------:R-:W1:Y:S04]  /*02b0*/  SHFL.BFLY PT, R2, R3, 0x8, 0x1f ;  /* 0x0d001f0003027f89 */ /* 0x000e6800000e0000 */
[----:B------:R-:W2:Y:S01]  /*02c0*/  SHFL.BFLY PT, R12, R11, 0x8, 0x1f ;  /* 0x0d001f000b0c7f89 */ /* 0x000ea200000e0000 */
[----:B------:R-:W-:Y:S01]  /*02d0*/  SHF.R.U32.HI R7, RZ, 0x3, R0 ;  /* 0x00000003ff077819 */ /* 0x000fe20000011600 */
[----:B-1----:R-:W-:Y:S01]  /*02e0*/  FADD R8, R3, R2 ;  /* 0x0000000203087221 */ /* 0x002fe20000000000 */
[----:B--2---:R-:W-:-:S04]  /*02f0*/  FADD R12, R11, R12 ;  /* 0x0000000c0b0c7221 */ /* 0x004fc80000000000 */
[----:B------:R-:W1:Y:S04]  /*0300*/  SHFL.BFLY PT, R9, R8, 0x4, 0x1f ;  /* 0x0c801f0008097f89 */ /* 0x000e6800000e0000 */
[----:B------:R-:W2:Y:S01]  /*0310*/  SHFL.BFLY PT, R13, R12, 0x4, 0x1f ;  /* 0x0c801f000c0d7f89 */ /* 0x000ea200000e0000 */
[----:B------:R-:W-:Y:S02]  /*0320*/  LOP3.LUT R2, R0, 0x1f, RZ, 0xc0, !PT ;  /* 0x0000001f00027812 */ /* 0x000fe400078ec0ff */
[----:B------:R-:W-:Y:S02]  /*0330*/  LOP3.LUT R10, R7, 0x4, RZ, 0xc0, !PT ;  /* 0x00000004070a7812 */ /* 0x000fe400078ec0ff */
[----:B------:R-:W-:Y:S01]  /*0340*/  ISETP.GE.U32.AND P0, PT, R2, 0x4, PT ;  /* 0x000000040200780c */ /* 0x000fe20003f06070 */
[----:B------:R-:W-:-:S05]  /*0350*/  IMAD.SHL.U32 R7, R4, 0x8, RZ ;  /* 0x0000000804077824 */ /* 0x000fca00078e00ff */
[----:B------:R-:W-:Y:S01]  /*0360*/  LOP3.LUT R2, R7, R10, RZ, 0xfc, !PT ;  /* 0x0000000a07027212 */ /* 0x000fe200078efcff */
[----:B-1----:R-:W-:Y:S01]  /*0370*/  FADD R11, R8, R9 ;  /* 0x00000009080b7221 */ /* 0x002fe20000000000 */
[----:B--2---:R-:W-:-:S05]  /*0380*/  FADD R13, R12, R13 ;  /* 0x0000000d0c0d7221 */ /* 0x004fca0000000000 */
[----:B------:R-:W-:Y:S04]  /*0390*/  @!P0 STS [R2+UR4], R11 ;  /* 0x0000000b02008988 */ /* 0x000fe80008000804 */
[----:B------:R-:W-:Y:S01]  /*03a0*/  @!P0 STS [R2+UR4+0x8], R13 ;  /* 0x0000080d02008988 */ /* 0x000fe20008000804 */
[----:B------:R-:W-:Y:S01]  /*03b0*/  BAR.SYNC.DEFER_BLOCKING 0x0 ;  /* 0x0000000000007b1d */ /* 0x000fe20000010000 */
[C---:B------:R-:W-:Y:S02]  /*03c0*/  ISETP.GE.AND P1, PT, R0.reuse, 0x10, PT ;  /* 0x000000100000780c */ /* 0x040fe40003f26270 */
[----:B------:R-:W-:-:S11]  /*03d0*/  LEA R3, R0, UR4, 0x2 ;  /* 0x0000000400037c11 */ /* 0x000fd6000f8e10ff */
[----:B------:R-:W1:Y:S01]  /*03e0*/  @!P1 LDS R6, [R3] ;  /* 0x0000000003069984 */ /* 0x000e620000000800 */
[----:B------:R-:W-:-:S04]  /*03f0*/  LOP3.LUT R8, R0, 0x1, RZ, 0xc0, !PT ;  /* 0x0000000100087812 */ /* 0x000fc800078ec0ff */
[----:B------:R-:W-:-:S04]  /*0400*/  ISETP.NE.U32.AND P0, PT, R8, 0x1, PT ;  /* 0x000000010800780c */ /* 0x000fc80003f05070 */
[----:B------:R-:W-:Y:S01]  /*0410*/  ISETP.LT.AND P0, PT, R0, 0x10, P0 ;  /* 0x000000100000780c */ /* 0x000fe20000701270 */
[----:B-1----:R-:W1:Y:S02]  /*0420*/  SHFL.BFLY PT, R9, R6, 0x1, 0x1f ;  /* 0x0c201f0006097f89 */ /* 0x002e6400000e0000 */
[----:B-1----:R-:W-:-:S10]  /*0430*/  FADD R8, R6, R9 ;  /* 0x0000000906087221 */ /* 0x002fd40000000000 */
[----:B------:R1:W-:Y:S01]  /*0440*/  @P0 STS [R3], R8 ;  /* 0x0000000803000388 */ /* 0x0003e20000000800 */
[----:B------:R-:W-:Y:S06]  /*0450*/  BAR.SYNC.DEFER_BLOCKING 0x0 ;  /* 0x0000000000007b1d */ /* 0x000fec0000010000 */
[----:B------:R-:W-:Y:S04]  /*0460*/  LDS R12, [R7+UR4] ;  /* 0x00000004070c7984 */ /* 0x000fe80008000800 */
[----:B------:R-:W2:Y:S01]  /*0470*/  LDS R13, [R7+UR4+0x8] ;  /* 0x00000804070d7984 */ /* 0x000ea20008000800 */
[----:B------:R-:W-:-:S04]  /*0480*/  VIADD R9, R7, UR4 ;  /* 0x0000000407097c36 */ /* 0x000fc80008000000 */
[----:B------:R-:W-:Y:S01]  /*0490*/  IMAD R9, R4, -0x4, R9 ;  /* 0xfffffffc04097824 */ /* 0x000fe200078e0209 */
[----:B------:R-:W-:Y:S01]  /*04a0*/  BAR.SYNC.DEFER_BLOCKING 0x0 ;  /* 0x0000000000007b1d */ /* 0x000fe20000010000 */
[----:B------:R-:W-:-:S04]  /*04b0*/  LOP3.LUT R2, R0, 0x7, RZ, 0xc0, !PT ;  /* 0x0000000700027812 */ /* 0x000fc800078ec0ff */
[----:B------:R-:W-:Y:S02]  /*04c0*/  LEA R4, R2, UR4, 0x2 ;  /* 0x0000000402047c11 */ /* 0x000fe4000f8e10ff */
[----:B------:R-:W-:Y:S01]  /*04d0*/  SHF.R.U32.HI R6, RZ, 0x3, R0 ;  /* 0x00000003ff067819 */ /* 0x000fe20000011600 */
[----:B-1----:R-:W1:Y:S01]  /*04e0*/  LDC.64 R2, c[0x0][0x210] ;  /* 0x00008400ff027b82 */ /* 0x002e620000000a00 */
[----:B--2---:R2:W-:Y:S07]  /*04f0*/  STS.64 [R9], R12 ;  /* 0x0000000c09007388 */ /* 0x0045ee0000000a00 */
[----:B------:R-:W-:Y:S01]  /*0500*/  BAR.SYNC.DEFER_BLOCKING 0x0 ;  /* 0x0000000000007b1d */ /* 0x000fe20000010000 */
[----:B------:R-:W-:-:S02]  /*0510*/  SGXT.U32 R7, R6, 0x2 ;  /* 0x000000020607781a */ /* 0x000fc40000000000 */
[----:B------:R-:W-:Y:S02]  /*0520*/  LOP3.LUT R5, R5, 0x7, R0, 0xf8, !PT ;  /* 0x0000000705057812 */ /* 0x000fe400078ef800 */
[----:B------:R-:W-:-:S04]  /*0530*/  LOP3.LUT P0, RZ, R10, R7, RZ, 0xfc, !PT ;  /* 0x000000070aff7212 */ /* 0x000fc8000780fcff */
[C---:B------:R-:W-:Y:S01]  /*0540*/  ISETP.LT.AND P0, PT, R5.reuse, 0xfa0, !P0 ;  /* 0x00000fa00500780c */ /* 0x040fe20004701270 */
[----:B------:R-:W3:Y:S01]  /*0550*/  LDS R4, [R4] ;  /* 0x0000000004047984 */ /* 0x000ee20000000800 */
[----:B-1----:R-:W-:Y:S01]  /*0560*/  IMAD.WIDE R2, R5, 0x4, R2 ;  /* 0x0000000405027825 */ /* 0x002fe200078e0202 */
[----:B------:R-:W-:Y:S10]  /*0570*/  BAR.SYNC.DEFER_BLOCKING 0x0 ;  /* 0x0000000000007b1d */ /* 0x000ff40000010000 */
[----:B--2---:R-:W-:Y:S05]  /*0580*/  @!P0 EXIT ;  /* 0x000000000000894d */ /* 0x004fea0003800000 */
[----:B---3--:R-:W-:-:S05]  /*0590*/  FMUL R5, R4, 0.11111111193895339966 ;  /* 0x3de38e3904057820 */ /* 0x008fca0000400000 */
[----:B------:R-:W-:Y:S01]  /*05a0*/  STG.E desc[UR6][R2.64], R5 ;  /* 0x0000000502007986 */ /* 0x000fe2000c101906 */
[----:B------:R-:W-:Y:S05]  /*05b0*/  EXIT ;  /* 0x000000000000794d */ /* 0x000fea0003800000 */
.L_x_0:
[----:B------:R-:W-:-:S00]  /*05c0*/  BRA `(.L_x_0) ;  /* 0xfffffffc00fc7947 */ /* 0x000fc0000383ffff */
[----:B------:R-:W-:-:S00]  /*05d0*/  NOP ;  /* 0x0000000000007918 */ /* 0x000fc00000000000 */
        /* <DEDUP_REMOVED lines=10> */
.L_x_1:


//--------------------- .nv.shared.triton_per_fused_convolution_mean_relu_28 --------------------------
	.section	.nv.shared.triton_per_fused_convolution_mean_relu_28,"aw",@nobits
	.sectionflags	@""
	.align	16
	.zero		1024


//--------------------- .nv.constant0.triton_per_fused_convolution_mean_relu_28 --------------------------
	.section	.nv.constant0.triton_per_fused_convolution_mean_relu_28,"a",@progbits
	.sectionflags	@""
	.align	4
.nv.constant0.triton_per_fused_convolution_mean_relu_28:
	.zero		560
